//
// Generated by NVIDIA NVVM Compiler
//
// Compiler Build ID: CL-36424714
// Cuda compilation tools, release 13.0, V13.0.88
// Based on NVVM 20.0.0
//

.version 9.0
.target sm_100
.address_size 64

	// .globl	_Z7gemm_v3IfLm32ELm32ELm32EEvmmmT_PKS0_mS2_mS0_PS0_m
// _ZZ7gemm_v3IfLm32ELm32ELm32EEvmmmT_PKS0_mS2_mS0_PS0_mE21A_shared_memory_block has been demoted
// _ZZ7gemm_v3IfLm32ELm32ELm32EEvmmmT_PKS0_mS2_mS0_PS0_mE21B_shared_memory_block has been demoted

.visible .entry _Z7gemm_v3IfLm32ELm32ELm32EEvmmmT_PKS0_mS2_mS0_PS0_m(
	.param .u64 _Z7gemm_v3IfLm32ELm32ELm32EEvmmmT_PKS0_mS2_mS0_PS0_m_param_0,
	.param .u64 _Z7gemm_v3IfLm32ELm32ELm32EEvmmmT_PKS0_mS2_mS0_PS0_m_param_1,
	.param .u64 _Z7gemm_v3IfLm32ELm32ELm32EEvmmmT_PKS0_mS2_mS0_PS0_m_param_2,
	.param .f32 _Z7gemm_v3IfLm32ELm32ELm32EEvmmmT_PKS0_mS2_mS0_PS0_m_param_3,
	.param .u64 .ptr .align 1 _Z7gemm_v3IfLm32ELm32ELm32EEvmmmT_PKS0_mS2_mS0_PS0_m_param_4,
	.param .u64 _Z7gemm_v3IfLm32ELm32ELm32EEvmmmT_PKS0_mS2_mS0_PS0_m_param_5,
	.param .u64 .ptr .align 1 _Z7gemm_v3IfLm32ELm32ELm32EEvmmmT_PKS0_mS2_mS0_PS0_m_param_6,
	.param .u64 _Z7gemm_v3IfLm32ELm32ELm32EEvmmmT_PKS0_mS2_mS0_PS0_m_param_7,
	.param .f32 _Z7gemm_v3IfLm32ELm32ELm32EEvmmmT_PKS0_mS2_mS0_PS0_m_param_8,
	.param .u64 .ptr .align 1 _Z7gemm_v3IfLm32ELm32ELm32EEvmmmT_PKS0_mS2_mS0_PS0_m_param_9,
	.param .u64 _Z7gemm_v3IfLm32ELm32ELm32EEvmmmT_PKS0_mS2_mS0_PS0_m_param_10
)
{
	.reg .pred 	%p<12>;
	.reg .b32 	%r<26>;
	.reg .b32 	%f<146>;
	.reg .b64 	%rd<92>;
	// demoted variable
	.shared .align 4 .b8 _ZZ7gemm_v3IfLm32ELm32ELm32EEvmmmT_PKS0_mS2_mS0_PS0_mE21A_shared_memory_block[4096];
	// demoted variable
	.shared .align 4 .b8 _ZZ7gemm_v3IfLm32ELm32ELm32EEvmmmT_PKS0_mS2_mS0_PS0_mE21B_shared_memory_block[4096];
	ld.param.u64 	%rd24, [_Z7gemm_v3IfLm32ELm32ELm32EEvmmmT_PKS0_mS2_mS0_PS0_m_param_0];
	ld.param.u64 	%rd25, [_Z7gemm_v3IfLm32ELm32ELm32EEvmmmT_PKS0_mS2_mS0_PS0_m_param_1];
	ld.param.u64 	%rd26, [_Z7gemm_v3IfLm32ELm32ELm32EEvmmmT_PKS0_mS2_mS0_PS0_m_param_2];
	ld.param.f32 	%f7, [_Z7gemm_v3IfLm32ELm32ELm32EEvmmmT_PKS0_mS2_mS0_PS0_m_param_3];
	ld.param.u64 	%rd27, [_Z7gemm_v3IfLm32ELm32ELm32EEvmmmT_PKS0_mS2_mS0_PS0_m_param_4];
	ld.param.u64 	%rd30, [_Z7gemm_v3IfLm32ELm32ELm32EEvmmmT_PKS0_mS2_mS0_PS0_m_param_7];
	ld.param.f32 	%f8, [_Z7gemm_v3IfLm32ELm32ELm32EEvmmmT_PKS0_mS2_mS0_PS0_m_param_8];
	mov.u32 	%r1, %ctaid.y;
	mov.u32 	%r10, %ntid.x;
	mul.lo.s32 	%r2, %r1, %r10;
	mov.u32 	%r3, %tid.x;
	mov.u32 	%r11, %ntid.y;
	mov.u32 	%r4, %tid.y;
	mad.lo.s32 	%r12, %r11, %r1, %r4;
	cvt.u64.u32 	%rd1, %r12;
	mov.u32 	%r5, %ctaid.x;
	mad.lo.s32 	%r13, %r10, %r5, %r3;
	cvt.u64.u32 	%rd2, %r13;
	add.s64 	%rd3, %rd26, 31;
	setp.lt.u64 	%p1, %rd3, 32;
	mov.f32 	%f145, 0f00000000;
	@%p1 bra 	$L__BB0_8;
	ld.param.u64 	%rd83, [_Z7gemm_v3IfLm32ELm32ELm32EEvmmmT_PKS0_mS2_mS0_PS0_m_param_6];
	ld.param.u64 	%rd82, [_Z7gemm_v3IfLm32ELm32ELm32EEvmmmT_PKS0_mS2_mS0_PS0_m_param_5];
	add.s32 	%r14, %r2, %r3;
	cvt.u64.u32 	%rd34, %r14;
	shr.u64 	%rd88, %rd34, 5;
	and.b64  	%rd86, %rd34, 31;
	shl.b32 	%r15, %r1, 5;
	cvt.u64.u32 	%rd35, %r15;
	add.s64 	%rd6, %rd88, %rd35;
	cvt.u32.u64 	%r16, %rd88;
	shl.b32 	%r17, %r16, 7;
	mov.u32 	%r18, _ZZ7gemm_v3IfLm32ELm32ELm32EEvmmmT_PKS0_mS2_mS0_PS0_mE21A_shared_memory_block;
	add.s32 	%r19, %r18, %r17;
	cvt.u32.u64 	%r20, %rd86;
	shl.b32 	%r21, %r20, 2;
	add.s32 	%r6, %r19, %r21;
	mul.wide.u32 	%rd36, %r5, 32;
	or.b64  	%rd7, %rd86, %rd36;
	mov.u32 	%r22, _ZZ7gemm_v3IfLm32ELm32ELm32EEvmmmT_PKS0_mS2_mS0_PS0_mE21B_shared_memory_block;
	add.s32 	%r23, %r22, %r17;
	add.s32 	%r7, %r23, %r21;
	shl.b32 	%r24, %r4, 7;
	add.s32 	%r8, %r18, %r24;
	shl.b32 	%r25, %r3, 2;
	add.s32 	%r9, %r22, %r25;
	mad.lo.s64 	%rd37, %rd30, %rd88, %rd36;
	add.s64 	%rd38, %rd37, %rd86;
	shl.b64 	%rd39, %rd38, 2;
	cvta.to.global.u64 	%rd40, %rd83;
	add.s64 	%rd89, %rd40, %rd39;
	shl.b64 	%rd9, %rd30, 7;
	mul.lo.s64 	%rd41, %rd82, %rd6;
	shl.b64 	%rd42, %rd41, 2;
	mul.wide.u32 	%rd43, %r14, 4;
	and.b64  	%rd44, %rd43, 124;
	add.s64 	%rd45, %rd42, %rd44;
	cvta.to.global.u64 	%rd46, %rd27;
	add.s64 	%rd87, %rd46, %rd45;
	shr.u64 	%rd90, %rd3, 5;
	mov.b64 	%rd91, 0;
$L__BB0_2:
	setp.ge.u64 	%p2, %rd6, %rd24;
	setp.ge.u64 	%p3, %rd86, %rd26;
	mov.f32 	%f143, 0f00000000;
	or.pred  	%p4, %p2, %p3;
	@%p4 bra 	$L__BB0_4;
	ld.global.f32 	%f143, [%rd87];
$L__BB0_4:
	setp.ge.u64 	%p5, %rd7, %rd25;
	st.shared.f32 	[%r6], %f143;
	setp.ge.u64 	%p6, %rd88, %rd26;
	mov.f32 	%f144, 0f00000000;
	or.pred  	%p7, %p6, %p5;
	@%p7 bra 	$L__BB0_6;
	ld.global.f32 	%f144, [%rd89];
$L__BB0_6:
	st.shared.f32 	[%r7], %f144;
	bar.sync 	0;
	ld.shared.f32 	%f12, [%r8];
	ld.shared.f32 	%f13, [%r9];
	cvt.rn.f32.u64 	%f14, %rd91;
	fma.rn.f32 	%f15, %f12, %f13, %f14;
	cvt.rzi.u64.f32 	%rd47, %f15;
	ld.shared.f32 	%f16, [%r8+4];
	ld.shared.f32 	%f17, [%r9+128];
	cvt.rn.f32.u64 	%f18, %rd47;
	fma.rn.f32 	%f19, %f16, %f17, %f18;
	cvt.rzi.u64.f32 	%rd48, %f19;
	ld.shared.f32 	%f20, [%r8+8];
	ld.shared.f32 	%f21, [%r9+256];
	cvt.rn.f32.u64 	%f22, %rd48;
	fma.rn.f32 	%f23, %f20, %f21, %f22;
	cvt.rzi.u64.f32 	%rd49, %f23;
	ld.shared.f32 	%f24, [%r8+12];
	ld.shared.f32 	%f25, [%r9+384];
	cvt.rn.f32.u64 	%f26, %rd49;
	fma.rn.f32 	%f27, %f24, %f25, %f26;
	cvt.rzi.u64.f32 	%rd50, %f27;
	ld.shared.f32 	%f28, [%r8+16];
	ld.shared.f32 	%f29, [%r9+512];
	cvt.rn.f32.u64 	%f30, %rd50;
	fma.rn.f32 	%f31, %f28, %f29, %f30;
	cvt.rzi.u64.f32 	%rd51, %f31;
	ld.shared.f32 	%f32, [%r8+20];
	ld.shared.f32 	%f33, [%r9+640];
	cvt.rn.f32.u64 	%f34, %rd51;
	fma.rn.f32 	%f35, %f32, %f33, %f34;
	cvt.rzi.u64.f32 	%rd52, %f35;
	ld.shared.f32 	%f36, [%r8+24];
	ld.shared.f32 	%f37, [%r9+768];
	cvt.rn.f32.u64 	%f38, %rd52;
	fma.rn.f32 	%f39, %f36, %f37, %f38;
	cvt.rzi.u64.f32 	%rd53, %f39;
	ld.shared.f32 	%f40, [%r8+28];
	ld.shared.f32 	%f41, [%r9+896];
	cvt.rn.f32.u64 	%f42, %rd53;
	fma.rn.f32 	%f43, %f40, %f41, %f42;
	cvt.rzi.u64.f32 	%rd54, %f43;
	ld.shared.f32 	%f44, [%r8+32];
	ld.shared.f32 	%f45, [%r9+1024];
	cvt.rn.f32.u64 	%f46, %rd54;
	fma.rn.f32 	%f47, %f44, %f45, %f46;
	cvt.rzi.u64.f32 	%rd55, %f47;
	ld.shared.f32 	%f48, [%r8+36];
	ld.shared.f32 	%f49, [%r9+1152];
	cvt.rn.f32.u64 	%f50, %rd55;
	fma.rn.f32 	%f51, %f48, %f49, %f50;
	cvt.rzi.u64.f32 	%rd56, %f51;
	ld.shared.f32 	%f52, [%r8+40];
	ld.shared.f32 	%f53, [%r9+1280];
	cvt.rn.f32.u64 	%f54, %rd56;
	fma.rn.f32 	%f55, %f52, %f53, %f54;
	cvt.rzi.u64.f32 	%rd57, %f55;
	ld.shared.f32 	%f56, [%r8+44];
	ld.shared.f32 	%f57, [%r9+1408];
	cvt.rn.f32.u64 	%f58, %rd57;
	fma.rn.f32 	%f59, %f56, %f57, %f58;
	cvt.rzi.u64.f32 	%rd58, %f59;
	ld.shared.f32 	%f60, [%r8+48];
	ld.shared.f32 	%f61, [%r9+1536];
	cvt.rn.f32.u64 	%f62, %rd58;
	fma.rn.f32 	%f63, %f60, %f61, %f62;
	cvt.rzi.u64.f32 	%rd59, %f63;
	ld.shared.f32 	%f64, [%r8+52];
	ld.shared.f32 	%f65, [%r9+1664];
	cvt.rn.f32.u64 	%f66, %rd59;
	fma.rn.f32 	%f67, %f64, %f65, %f66;
	cvt.rzi.u64.f32 	%rd60, %f67;
	ld.shared.f32 	%f68, [%r8+56];
	ld.shared.f32 	%f69, [%r9+1792];
	cvt.rn.f32.u64 	%f70, %rd60;
	fma.rn.f32 	%f71, %f68, %f69, %f70;
	cvt.rzi.u64.f32 	%rd61, %f71;
	ld.shared.f32 	%f72, [%r8+60];
	ld.shared.f32 	%f73, [%r9+1920];
	cvt.rn.f32.u64 	%f74, %rd61;
	fma.rn.f32 	%f75, %f72, %f73, %f74;
	cvt.rzi.u64.f32 	%rd62, %f75;
	ld.shared.f32 	%f76, [%r8+64];
	ld.shared.f32 	%f77, [%r9+2048];
	cvt.rn.f32.u64 	%f78, %rd62;
	fma.rn.f32 	%f79, %f76, %f77, %f78;
	cvt.rzi.u64.f32 	%rd63, %f79;
	ld.shared.f32 	%f80, [%r8+68];
	ld.shared.f32 	%f81, [%r9+2176];
	cvt.rn.f32.u64 	%f82, %rd63;
	fma.rn.f32 	%f83, %f80, %f81, %f82;
	cvt.rzi.u64.f32 	%rd64, %f83;
	ld.shared.f32 	%f84, [%r8+72];
	ld.shared.f32 	%f85, [%r9+2304];
	cvt.rn.f32.u64 	%f86, %rd64;
	fma.rn.f32 	%f87, %f84, %f85, %f86;
	cvt.rzi.u64.f32 	%rd65, %f87;
	ld.shared.f32 	%f88, [%r8+76];
	ld.shared.f32 	%f89, [%r9+2432];
	cvt.rn.f32.u64 	%f90, %rd65;
	fma.rn.f32 	%f91, %f88, %f89, %f90;
	cvt.rzi.u64.f32 	%rd66, %f91;
	ld.shared.f32 	%f92, [%r8+80];
	ld.shared.f32 	%f93, [%r9+2560];
	cvt.rn.f32.u64 	%f94, %rd66;
	fma.rn.f32 	%f95, %f92, %f93, %f94;
	cvt.rzi.u64.f32 	%rd67, %f95;
	ld.shared.f32 	%f96, [%r8+84];
	ld.shared.f32 	%f97, [%r9+2688];
	cvt.rn.f32.u64 	%f98, %rd67;
	fma.rn.f32 	%f99, %f96, %f97, %f98;
	cvt.rzi.u64.f32 	%rd68, %f99;
	ld.shared.f32 	%f100, [%r8+88];
	ld.shared.f32 	%f101, [%r9+2816];
	cvt.rn.f32.u64 	%f102, %rd68;
	fma.rn.f32 	%f103, %f100, %f101, %f102;
	cvt.rzi.u64.f32 	%rd69, %f103;
	ld.shared.f32 	%f104, [%r8+92];
	ld.shared.f32 	%f105, [%r9+2944];
	cvt.rn.f32.u64 	%f106, %rd69;
	fma.rn.f32 	%f107, %f104, %f105, %f106;
	cvt.rzi.u64.f32 	%rd70, %f107;
	ld.shared.f32 	%f108, [%r8+96];
	ld.shared.f32 	%f109, [%r9+3072];
	cvt.rn.f32.u64 	%f110, %rd70;
	fma.rn.f32 	%f111, %f108, %f109, %f110;
	cvt.rzi.u64.f32 	%rd71, %f111;
	ld.shared.f32 	%f112, [%r8+100];
	ld.shared.f32 	%f113, [%r9+3200];
	cvt.rn.f32.u64 	%f114, %rd71;
	fma.rn.f32 	%f115, %f112, %f113, %f114;
	cvt.rzi.u64.f32 	%rd72, %f115;
	ld.shared.f32 	%f116, [%r8+104];
	ld.shared.f32 	%f117, [%r9+3328];
	cvt.rn.f32.u64 	%f118, %rd72;
	fma.rn.f32 	%f119, %f116, %f117, %f118;
	cvt.rzi.u64.f32 	%rd73, %f119;
	ld.shared.f32 	%f120, [%r8+108];
	ld.shared.f32 	%f121, [%r9+3456];
	cvt.rn.f32.u64 	%f122, %rd73;
	fma.rn.f32 	%f123, %f120, %f121, %f122;
	cvt.rzi.u64.f32 	%rd74, %f123;
	ld.shared.f32 	%f124, [%r8+112];
	ld.shared.f32 	%f125, [%r9+3584];
	cvt.rn.f32.u64 	%f126, %rd74;
	fma.rn.f32 	%f127, %f124, %f125, %f126;
	cvt.rzi.u64.f32 	%rd75, %f127;
	ld.shared.f32 	%f128, [%r8+116];
	ld.shared.f32 	%f129, [%r9+3712];
	cvt.rn.f32.u64 	%f130, %rd75;
	fma.rn.f32 	%f131, %f128, %f129, %f130;
	cvt.rzi.u64.f32 	%rd76, %f131;
	ld.shared.f32 	%f132, [%r8+120];
	ld.shared.f32 	%f133, [%r9+3840];
	cvt.rn.f32.u64 	%f134, %rd76;
	fma.rn.f32 	%f135, %f132, %f133, %f134;
	cvt.rzi.u64.f32 	%rd77, %f135;
	ld.shared.f32 	%f136, [%r8+124];
	ld.shared.f32 	%f137, [%r9+3968];
	cvt.rn.f32.u64 	%f138, %rd77;
	fma.rn.f32 	%f139, %f136, %f137, %f138;
	cvt.rzi.u64.f32 	%rd91, %f139;
	bar.sync 	0;
	add.s64 	%rd90, %rd90, -1;
	add.s64 	%rd89, %rd89, %rd9;
	add.s64 	%rd88, %rd88, 32;
	add.s64 	%rd87, %rd87, 128;
	add.s64 	%rd86, %rd86, 32;
	setp.ne.s64 	%p8, %rd90, 0;
	@%p8 bra 	$L__BB0_2;
	cvt.rn.f32.u64 	%f145, %rd91;
$L__BB0_8:
	setp.le.u64 	%p9, %rd24, %rd1;
	setp.le.u64 	%p10, %rd25, %rd2;
	or.pred  	%p11, %p9, %p10;
	@%p11 bra 	$L__BB0_10;
	ld.param.u64 	%rd85, [_Z7gemm_v3IfLm32ELm32ELm32EEvmmmT_PKS0_mS2_mS0_PS0_m_param_10];
	ld.param.u64 	%rd84, [_Z7gemm_v3IfLm32ELm32ELm32EEvmmmT_PKS0_mS2_mS0_PS0_m_param_9];
	mad.lo.s64 	%rd78, %rd85, %rd1, %rd2;
	cvta.to.global.u64 	%rd79, %rd84;
	shl.b64 	%rd80, %rd78, 2;
	add.s64 	%rd81, %rd79, %rd80;
	ld.global.f32 	%f140, [%rd81];
	mul.f32 	%f141, %f8, %f140;
	fma.rn.f32 	%f142, %f7, %f145, %f141;
	st.global.f32 	[%rd81], %f142;
$L__BB0_10:
	ret;

}


// ===== COMPILED SASS (sm_100) =====

	.target	sm_100

	.elftype	@"ET_EXEC"


//--------------------- .note.nv.tkinfo           --------------------------
	.section	.note.nv.tkinfo,"",@"SHT_NOTE"
	.sectionflags	@"SHF_NOTE_NV_TKINFO"
	.tkinfo
        /*0018*/ 	.word	0x00000002
        /*0030*/ 	.string	""
        /*0030*/ 	.string	"ptxas"
        /*0030*/ 	.string	"Cuda compilation tools, release 13.0, V13.0.88"
        /*0030*/ 	.string	"Build cuda_13.0.r13.0/compiler.36424714_0"
        /*0030*/ 	.string	"-arch sm_100 -m 64 "



//--------------------- .note.nv.cuinfo           --------------------------
	.section	.note.nv.cuinfo,"",@"SHT_NOTE"
	.sectionflags	@"SHF_NOTE_NV_CUINFO"
        /*0018*/ 	.short	0x0002
        /*001a*/ 	.short	0x0064
        /*001c*/ 	.short	0x0082
	.zero		2


//--------------------- .nv.info                  --------------------------
	.section	.nv.info,"",@"SHT_CUDA_INFO"
	.align	4


	//----- nvinfo : EIATTR_REGCOUNT
	.align		4
        /*0000*/ 	.byte	0x04, 0x2f
        /*0002*/ 	.short	(.L_1 - .L_0)
	.align		4
.L_0:
        /*0004*/ 	.word	index@(_Z7gemm_v3IfLm32ELm32ELm32EEvmmmT_PKS0_mS2_mS0_PS0_m)
        /*0008*/ 	.word	0x00000020


	//----- nvinfo : EIATTR_FRAME_SIZE
	.align		4
.L_1:
        /*000c*/ 	.byte	0x04, 0x11
        /*000e*/ 	.short	(.L_3 - .L_2)
	.align		4
.L_2:
        /*0010*/ 	.word	index@(_Z7gemm_v3IfLm32ELm32ELm32EEvmmmT_PKS0_mS2_mS0_PS0_m)
        /*0014*/ 	.word	0x00000000


	//----- nvinfo : EIATTR_MIN_STACK_SIZE
	.align		4
.L_3:
        /*0018*/ 	.byte	0x04, 0x12
        /*001a*/ 	.short	(.L_5 - .L_4)
	.align		4
.L_4:
        /*001c*/ 	.word	index@(_Z7gemm_v3IfLm32ELm32ELm32EEvmmmT_PKS0_mS2_mS0_PS0_m)
        /*0020*/ 	.word	0x00000000
.L_5:


//--------------------- .nv.compat                --------------------------
	.section	.nv.compat,"",@"SHT_CUDA_COMPAT_INFO"
	.align	4
        /*0000*/ 	.byte	0x02, 0x09, 0x00, 0x00, 0x02, 0x02, 0x01, 0x00, 0x02, 0x05, 0x05, 0x00, 0x03, 0x07, 0x01, 0x01
        /*0010*/ 	.byte	0x02, 0x03, 0x00, 0x00, 0x02, 0x06, 0x01, 0x00, 0x04, 0x0b, 0x08, 0x00, 0x09, 0x00, 0x00, 0x00
        /*0020*/ 	.byte	0x00, 0x00, 0x00, 0x00


//--------------------- .nv.info._Z7gemm_v3IfLm32ELm32ELm32EEvmmmT_PKS0_mS2_mS0_PS0_m --------------------------
	.section	.nv.info._Z7gemm_v3IfLm32ELm32ELm32EEvmmmT_PKS0_mS2_mS0_PS0_m,"",@"SHT_CUDA_INFO"
	.sectionflags	@""
	.align	4


	//----- nvinfo : EIATTR_CUDA_API_VERSION
	.align		4
        /*0000*/ 	.byte	0x04, 0x37
        /*0002*/ 	.short	(.L_7 - .L_6)
.L_6:
        /*0004*/ 	.word	0x00000082


	//----- nvinfo : EIATTR_KPARAM_INFO
	.align		4
.L_7:
        /*0008*/ 	.byte	0x04, 0x17
        /*000a*/ 	.short	(.L_9 - .L_8)
.L_8:
        /*000c*/ 	.word	0x00000000
        /*0010*/ 	.short	0x000a
        /*0012*/ 	.short	0x0050
        /*0014*/ 	.byte	0x00, 0xf0, 0x21, 0x00


	//----- nvinfo : EIATTR_KPARAM_INFO
	.align		4
.L_9:
        /*0018*/ 	.byte	0x04, 0x17
        /*001a*/ 	.short	(.L_11 - .L_10)
.L_10:
        /*001c*/ 	.word	0x00000000
        /*0020*/ 	.short	0x0009
        /*0022*/ 	.short	0x0048
        /*0024*/ 	.byte	0x00, 0xf5, 0x21, 0x00


	//----- nvinfo : EIATTR_KPARAM_INFO
	.align		4
.L_11:
        /*0028*/ 	.byte	0x04, 0x17
        /*002a*/ 	.short	(.L_13 - .L_12)
.L_12:
        /*002c*/ 	.word	0x00000000
        /*0030*/ 	.short	0x0008
        /*0032*/ 	.short	0x0040
        /*0034*/ 	.byte	0x00, 0xf0, 0x11, 0x00


	//----- nvinfo : EIATTR_KPARAM_INFO
	.align		4
.L_13:
        /*0038*/ 	.byte	0x04, 0x17
        /*003a*/ 	.short	(.L_15 - .L_14)
.L_14:
        /*003c*/ 	.word	0x00000000
        /*0040*/ 	.short	0x0007
        /*0042*/ 	.short	0x0038
        /*0044*/ 	.byte	0x00, 0xf0, 0x21, 0x00


	//----- nvinfo : EIATTR_KPARAM_INFO
	.align		4
.L_15:
        /*0048*/ 	.byte	0x04, 0x17
        /*004a*/ 	.short	(.L_17 - .L_16)
.L_16:
        /*004c*/ 	.word	0x00000000
        /*0050*/ 	.short	0x0006
        /*0052*/ 	.short	0x0030
        /*0054*/ 	.byte	0x00, 0xf5, 0x21, 0x00


	//----- nvinfo : EIATTR_KPARAM_INFO
	.align		4
.L_17:
        /*0058*/ 	.byte	0x04, 0x17
        /*005a*/ 	.short	(.L_19 - .L_18)
.L_18:
        /*005c*/ 	.word	0x00000000
        /*0060*/ 	.short	0x0005
        /*0062*/ 	.short	0x0028
        /*0064*/ 	.byte	0x00, 0xf0, 0x21, 0x00


	//----- nvinfo : EIATTR_KPARAM_INFO
	.align		4
.L_19:
        /*0068*/ 	.byte	0x04, 0x17
        /*006a*/ 	.short	(.L_21 - .L_20)
.L_20:
        /*006c*/ 	.word	0x00000000
        /*0070*/ 	.short	0x0004
        /*0072*/ 	.short	0x0020
        /*0074*/ 	.byte	0x00, 0xf5, 0x21, 0x00


	//----- nvinfo : EIATTR_KPARAM_INFO
	.align		4
.L_21:
        /*0078*/ 	.byte	0x04, 0x17
        /*007a*/ 	.short	(.L_23 - .L_22)
.L_22:
        /*007c*/ 	.word	0x00000000
        /*0080*/ 	.short	0x0003
        /*0082*/ 	.short	0x0018
        /*0084*/ 	.byte	0x00, 0xf0, 0x11, 0x00


	//----- nvinfo : EIATTR_KPARAM_INFO
	.align		4
.L_23:
        /*0088*/ 	.byte	0x04, 0x17
        /*008a*/ 	.short	(.L_25 - .L_24)
.L_24:
        /*008c*/ 	.word	0x00000000
        /*0090*/ 	.short	0x0002
        /*0092*/ 	.short	0x0010
        /*0094*/ 	.byte	0x00, 0xf0, 0x21, 0x00


	//----- nvinfo : EIATTR_KPARAM_INFO
	.align		4
.L_25:
        /*0098*/ 	.byte	0x04, 0x17
        /*009a*/ 	.short	(.L_27 - .L_26)
.L_26:
        /*009c*/ 	.word	0x00000000
        /*00a0*/ 	.short	0x0001
        /*00a2*/ 	.short	0x0008
        /*00a4*/ 	.byte	0x00, 0xf0, 0x21, 0x00


	//----- nvinfo : EIATTR_KPARAM_INFO
	.align		4
.L_27:
        /*00a8*/ 	.byte	0x04, 0x17
        /*00aa*/ 	.short	(.L_29 - .L_28)
.L_28:
        /*00ac*/ 	.word	0x00000000
        /*00b0*/ 	.short	0x0000
        /*00b2*/ 	.short	0x0000
        /*00b4*/ 	.byte	0x00, 0xf0, 0x21, 0x00


	//----- nvinfo : EIATTR_SPARSE_MMA_MASK
	.align		4
.L_29:
        /*00b8*/ 	.byte	0x03, 0x50
        /*00ba*/ 	.short	0x0000


	//----- nvinfo : EIATTR_MAXREG_COUNT
	.align		4
        /*00bc*/ 	.byte	0x03, 0x1b
        /*00be*/ 	.short	0x00ff


	//----- nvinfo : EIATTR_NUM_BARRIERS
	.align		4
        /*00c0*/ 	.byte	0x02, 0x4c
        /*00c2*/ 	.byte	0x01
	.zero		1


	//----- nvinfo : EIATTR_MERCURY_ISA_VERSION
	.align		4
        /*00c4*/ 	.byte	0x03, 0x5f
        /*00c6*/ 	.short	0x0101


	//----- nvinfo : EIATTR_VRC_CTA_INIT_COUNT
	.align		4
        /*00c8*/ 	.byte	0x02, 0x4a
	.zero		1
	.zero		1


	//----- nvinfo : EIATTR_EXIT_INSTR_OFFSETS
	.align		4
        /*00cc*/ 	.byte	0x04, 0x1c
        /*00ce*/ 	.short	(.L_31 - .L_30)


	//   ....[0]....
.L_30:
        /*00d0*/ 	.word	0x00000ee0


	//   ....[1]....
        /*00d4*/ 	.word	0x00000fc0


	//----- nvinfo : EIATTR_CBANK_PARAM_SIZE
	.align		4
.L_31:
        /*00d8*/ 	.byte	0x03, 0x19
        /*00da*/ 	.short	0x0058


	//----- nvinfo : EIATTR_PARAM_CBANK
	.align		4
        /*00dc*/ 	.byte	0x04, 0x0a
        /*00de*/ 	.short	(.L_33 - .L_32)
	.align		4
.L_32:
        /*00e0*/ 	.word	index@(.nv.constant0._Z7gemm_v3IfLm32ELm32ELm32EEvmmmT_PKS0_mS2_mS0_PS0_m)
        /*00e4*/ 	.short	0x0380
        /*00e6*/ 	.short	0x0058


	//----- nvinfo : EIATTR_SW_WAR
	.align		4
.L_33:
        /*00e8*/ 	.byte	0x04, 0x36
        /*00ea*/ 	.short	(.L_35 - .L_34)
.L_34:
        /*00ec*/ 	.word	0x00000008
.L_35:


//--------------------- .nv.callgraph             --------------------------
	.section	.nv.callgraph,"",@"SHT_CUDA_CALLGRAPH"
	.align	4
	.sectionentsize	8
	.align		4
        /*0000*/ 	.word	0x00000000
	.align		4
        /*0004*/ 	.word	0xffffffff
	.align		4
        /*0008*/ 	.word	0x00000000
	.align		4
        /*000c*/ 	.word	0xfffffffe
	.align		4
        /*0010*/ 	.word	0x00000000
	.align		4
        /*0014*/ 	.word	0xfffffffd
	.align		4
        /*0018*/ 	.word	0x00000000
	.align		4
        /*001c*/ 	.word	0xfffffffc


//--------------------- .text._Z7gemm_v3IfLm32ELm32ELm32EEvmmmT_PKS0_mS2_mS0_PS0_m --------------------------
	.section	.text._Z7gemm_v3IfLm32ELm32ELm32EEvmmmT_PKS0_mS2_mS0_PS0_m,"ax",@progbits
	.align	128
        .global         _Z7gemm_v3IfLm32ELm32ELm32EEvmmmT_PKS0_mS2_mS0_PS0_m
        .type           _Z7gemm_v3IfLm32ELm32ELm32EEvmmmT_PKS0_mS2_mS0_PS0_m,@function
        .size           _Z7gemm_v3IfLm32ELm32ELm32EEvmmmT_PKS0_mS2_mS0_PS0_m,(.L_x_3 - _Z7gemm_v3IfLm32ELm32ELm32EEvmmmT_PKS0_mS2_mS0_PS0_m)
        .other          _Z7gemm_v3IfLm32ELm32ELm32EEvmmmT_PKS0_mS2_mS0_PS0_m,@"STO_CUDA_ENTRY STV_DEFAULT"
_Z7gemm_v3IfLm32ELm32ELm32EEvmmmT_PKS0_mS2_mS0_PS0_m:
.text._Z7gemm_v3IfLm32ELm32ELm32EEvmmmT_PKS0_mS2_mS0_PS0_m:
[----:B------:R-:W-:Y:S01]  /*0000*/  LDC R1, c[0x0][0x37c] ;  /* 0x0000df00ff017b82 */ /* 0x000fe20000000800 */
[----:B------:R-:W0:Y:S01]  /*0010*/  LDCU.64 UR4, c[0x0][0x390] ;  /* 0x00007200ff0477ac */ /* 0x000e220008000a00 */
[----:B------:R-:W1:Y:S01]  /*0020*/  S2R R0, SR_CTAID.Y ;  /* 0x0000000000007919 */ /* 0x000e620000002600 */
[----:B------:R-:W-:Y:S01]  /*0030*/  HFMA2 R8, -RZ, RZ, 0, 0 ;  /* 0x00000000ff087431 */ /* 0x000fe200000001ff */
[----:B------:R-:W2:Y:S01]  /*0040*/  LDCU UR6, c[0x0][0x360] ;  /* 0x00006c00ff0677ac */ /* 0x000ea20008000800 */
[----:B------:R-:W2:Y:S01]  /*0050*/  S2R R10, SR_TID.X ;  /* 0x00000000000a7919 */ /* 0x000ea20000002100 */
[----:B------:R-:W1:Y:S01]  /*0060*/  LDCU UR9, c[0x0][0x364] ;  /* 0x00006c80ff0977ac */ /* 0x000e620008000800 */
[----:B------:R-:W2:Y:S01]  /*0070*/  S2R R13, SR_CTAID.X ;  /* 0x00000000000d7919 */ /* 0x000ea20000002500 */
[----:B------:R-:W3:Y:S01]  /*0080*/  LDCU.64 UR10, c[0x0][0x358] ;  /* 0x00006b00ff0a77ac */ /* 0x000ee20008000a00 */
[----:B------:R-:W1:Y:S01]  /*0090*/  S2R R23, SR_TID.Y ;  /* 0x0000000000177919 */ /* 0x000e620000002200 */
[----:B0-----:R-:W-:-:S04]  /*00a0*/  UIADD3 UR7, UP0, UPT, UR4, 0x1f, URZ ;  /* 0x0000001f04077890 */ /* 0x001fc8000ff1e0ff */
[----:B------:R-:W-:Y:S02]  /*00b0*/  UIADD3.X UR8, UPT, UPT, URZ, UR5, URZ, UP0, !UPT ;  /* 0x00000005ff087290 */ /* 0x000fe400087fe4ff */
[----:B------:R-:W-:-:S04]  /*00c0*/  UISETP.GE.U32.AND UP0, UPT, UR7, 0x20, UPT ;  /* 0x000000200700788c */ /* 0x000fc8000bf06070 */
[----:B------:R-:W-:Y:S01]  /*00d0*/  UISETP.GE.U32.AND.EX UP0, UPT, UR8, URZ, UPT, UP0 ;  /* 0x000000ff0800728c */ /* 0x000fe2000bf06100 */
[----:B--2---:R-:W-:Y:S02]  /*00e0*/  IMAD R26, R13, UR6, R10 ;  /* 0x000000060d1a7c24 */ /* 0x004fe4000f8e020a */
[----:B-1----:R-:W-:-:S06]  /*00f0*/  IMAD R21, R0, UR9, R23 ;  /* 0x0000000900157c24 */ /* 0x002fcc000f8e0217 */
[----:B---3--:R-:W-:Y:S05]  /*0100*/  BRA.U !UP0, `(.L_x_0) ;  /* 0x0000000d08607547 */ /* 0x008fea000b800000 */
[----:B------:R-:W0:Y:S01]  /*0110*/  LDCU.64 UR4, c[0x0][0x388] ;  /* 0x00007100ff0477ac */ /* 0x000e220008000a00 */
[----:B------:R-:W-:Y:S01]  /*0120*/  IMAD R3, R0, UR6, RZ ;  /* 0x0000000600037c24 */ /* 0x000fe2000f8e02ff */
[----:B------:R-:W1:Y:S01]  /*0130*/  LDC.64 R4, c[0x0][0x3b8] ;  /* 0x0000ee00ff047b82 */ /* 0x000e620000000a00 */
[----:B------:R-:W-:Y:S01]  /*0140*/  IMAD.WIDE.U32 R12, R13, 0x20, RZ ;  /* 0x000000200d0c7825 */ /* 0x000fe200078e00ff */
[----:B------:R-:W2:Y:S02]  /*0150*/  LDCU.128 UR12, c[0x0][0x3a0] ;  /* 0x00007400ff0c77ac */ /* 0x000ea40008000c00 */
[----:B------:R-:W-:Y:S01]  /*0160*/  IADD3 R3, PT, PT, R3, R10, RZ ;  /* 0x0000000a03037210 */ /* 0x000fe20007ffe0ff */
[----:B------:R-:W-:-:S03]  /*0170*/  USHF.R.U64 UR7, UR7, 0x5, UR8 ;  /* 0x0000000507077899 */ /* 0x000fc60008001208 */
[----:B------:R-:W3:Y:S01]  /*0180*/  S2UR UR6, SR_CgaCtaId ;  /* 0x00000000000679c3 */ /* 0x000ee20000008800 */
[C---:B------:R-:W-:Y:S01]  /*0190*/  SHF.R.U64 R6, R3.reuse, 0x5, RZ ;  /* 0x0000000503067819 */ /* 0x040fe200000012ff */
[----:B------:R-:W-:Y:S01]  /*01a0*/  USHF.R.U32.HI UR8, URZ, 0x5, UR8 ;  /* 0x00000005ff087899 */ /* 0x000fe20008011608 */
[----:B------:R-:W-:Y:S01]  /*01b0*/  LOP3.LUT R2, R12, 0x1f, R3, 0xf8, !PT ;  /* 0x0000001f0c027812 */ /* 0x000fe200078ef803 */
[----:B------:R-:W4:Y:S01]  /*01c0*/  LDCU.64 UR16, c[0x0][0x390] ;  /* 0x00007200ff1077ac */ /* 0x000f220008000a00 */
[----:B------:R-:W-:Y:S02]  /*01d0*/  LEA R0, P1, R0, R6, 0x5 ;  /* 0x0000000600007211 */ /* 0x000fe400078228ff */
[C---:B------:R-:W-:Y:S01]  /*01e0*/  SHF.L.U32 R7, R3.reuse, 0x2, RZ ;  /* 0x0000000203077819 */ /* 0x040fe200000006ff */
[----:B------:R-:W5:Y:S01]  /*01f0*/  LDC.64 R8, c[0x0][0x3b0] ;  /* 0x0000ec00ff087b82 */ /* 0x000f620000000a00 */
[----:B0-----:R-:W-:Y:S01]  /*0200*/  ISETP.GE.U32.AND P0, PT, R2, UR4, PT ;  /* 0x0000000402007c0c */ /* 0x001fe2000bf06070 */
[----:B------:R-:W-:Y:S01]  /*0210*/  IMAD.X R2, RZ, RZ, RZ, P1 ;  /* 0x000000ffff027224 */ /* 0x000fe200008e06ff */
[----:B------:R-:W-:Y:S01]  /*0220*/  UMOV UR4, 0x400 ;  /* 0x0000040000047882 */ /* 0x000fe20000000000 */
[----:B------:R-:W-:Y:S01]  /*0230*/  LOP3.LUT R16, R3, 0x1f, RZ, 0xc0, !PT ;  /* 0x0000001f03107812 */ /* 0x000fe200078ec0ff */
[----:B--2---:R-:W-:Y:S01]  /*0240*/  IMAD.WIDE.U32 R14, R0, UR14, RZ ;  /* 0x0000000e000e7c25 */ /* 0x004fe2000f8e00ff */
[----:B------:R-:W-:Y:S01]  /*0250*/  ISETP.GE.U32.AND.EX P0, PT, R13, UR5, PT, P0 ;  /* 0x000000050d007c0c */ /* 0x000fe2000bf06100 */
[----:B------:R-:W-:Y:S01]  /*0260*/  UIADD3 UR5, UPT, UPT, UR4, 0x1000, URZ ;  /* 0x0000100004057890 */ /* 0x000fe2000fffe0ff */
[----:B------:R-:W-:Y:S01]  /*0270*/  LOP3.LUT R7, R7, 0x7c, RZ, 0xc0, !PT ;  /* 0x0000007c07077812 */ /* 0x000fe200078ec0ff */
[----:B------:R-:W-:Y:S01]  /*0280*/  IMAD R11, R2, UR14, RZ ;  /* 0x0000000e020b7c24 */ /* 0x000fe2000f8e02ff */
[----:B-1----:R-:W-:Y:S01]  /*0290*/  SHF.L.U64.HI R22, R4, 0x7, R5 ;  /* 0x0000000704167819 */ /* 0x002fe20000010205 */
[----:B------:R-:W-:Y:S01]  /*02a0*/  IMAD.WIDE.U32 R12, R6, R4, R12 ;  /* 0x00000004060c7225 */ /* 0x000fe200078e000c */
[----:B------:R-:W-:-:S02]  /*02b0*/  LEA R20, P2, R14, R7, 0x2 ;  /* 0x000000070e147211 */ /* 0x000fc400078410ff */
[----:B------:R-:W-:Y:S01]  /*02c0*/  MOV R7, RZ ;  /* 0x000000ff00077202 */ /* 0x000fe20000000f00 */
[----:B------:R-:W-:Y:S01]  /*02d0*/  IMAD R11, R0, UR15, R11 ;  /* 0x0000000f000b7c24 */ /* 0x000fe2000f8e020b */
[----:B------:R-:W-:Y:S01]  /*02e0*/  IADD3 R12, P1, PT, R16, R12, RZ ;  /* 0x0000000c100c7210 */ /* 0x000fe20007f3e0ff */
[----:B---3--:R-:W-:Y:S01]  /*02f0*/  ULEA UR4, UR6, UR4, 0x18 ;  /* 0x0000000406047291 */ /* 0x008fe2000f8ec0ff */
[C---:B------:R-:W-:Y:S01]  /*0300*/  IMAD R17, R6.reuse, R5, R13 ;  /* 0x0000000506117224 */ /* 0x040fe200078e020d */
[----:B------:R-:W-:Y:S01]  /*0310*/  ULEA UR5, UR6, UR5, 0x18 ;  /* 0x0000000506057291 */ /* 0x000fe2000f8ec0ff */
[----:B------:R-:W-:Y:S01]  /*0320*/  IADD3 R3, PT, PT, R15, R11, RZ ;  /* 0x0000000b0f037210 */ /* 0x000fe20007ffe0ff */
[----:B------:R-:W0:Y:S01]  /*0330*/  LDCU.64 UR14, c[0x0][0x380] ;  /* 0x00007000ff0e77ac */ /* 0x000e220008000a00 */
[----:B------:R-:W-:Y:S01]  /*0340*/  IMAD.X R17, RZ, RZ, R17, P1 ;  /* 0x000000ffff117224 */ /* 0x000fe200008e0611 */
[----:B------:R-:W-:Y:S02]  /*0350*/  LEA R25, R6, UR4, 0x7 ;  /* 0x0000000406197c11 */ /* 0x000fe4000f8e38ff */
[----:B------:R-:W-:-:S02]  /*0360*/  LEA.HI.X R14, R14, RZ, R3, 0x2, P2 ;  /* 0x000000ff0e0e7211 */ /* 0x000fc400010f1403 */
[----:B-----5:R-:W-:Y:S01]  /*0370*/  LEA R18, P1, R12, R8, 0x2 ;  /* 0x000000080c127211 */ /* 0x020fe200078210ff */
[----:B------:R-:W-:Y:S01]  /*0380*/  IMAD R25, R16, 0x4, R25 ;  /* 0x0000000410197824 */ /* 0x000fe200078e0219 */
[----:B------:R-:W-:Y:S02]  /*0390*/  IADD3 R20, P2, PT, R20, UR12, RZ ;  /* 0x0000000c14147c10 */ /* 0x000fe4000ff5e0ff */
[----:B------:R-:W-:Y:S02]  /*03a0*/  LEA R11, R6, UR5, 0x7 ;  /* 0x00000005060b7c11 */ /* 0x000fe4000f8e38ff */
[----:B------:R-:W-:Y:S02]  /*03b0*/  LEA.HI.X R17, R12, R9, R17, 0x2, P1 ;  /* 0x000000090c117211 */ /* 0x000fe400008f1411 */
[----:B------:R-:W-:Y:S02]  /*03c0*/  CS2R R8, SRZ ;  /* 0x0000000000087805 */ /* 0x000fe4000001ff00 */
[----:B------:R-:W-:-:S02]  /*03d0*/  IADD3.X R19, PT, PT, R14, UR13, RZ, P2, !PT ;  /* 0x0000000d0e137c10 */ /* 0x000fc400097fe4ff */
[----:B------:R-:W-:Y:S02]  /*03e0*/  MOV R3, RZ ;  /* 0x000000ff00037202 */ /* 0x000fe40000000f00 */
[----:B------:R-:W-:Y:S02]  /*03f0*/  LEA R23, R23, UR4, 0x7 ;  /* 0x0000000417177c11 */ /* 0x000fe4000f8e38ff */
[----:B------:R-:W-:Y:S02]  /*0400*/  LEA R5, R10, UR5, 0x2 ;  /* 0x000000050a057c11 */ /* 0x000fe4000f8e10ff */
[----:B0---4-:R-:W-:-:S07]  /*0410*/  LEA R24, R16, R11, 0x2 ;  /* 0x0000000b10187211 */ /* 0x011fce00078e10ff */
.L_x_1:
[----:B------:R-:W-:Y:S02]  /*0420*/  ISETP.GE.U32.AND P1, PT, R16, UR16, PT ;  /* 0x0000001010007c0c */ /* 0x000fe4000bf26070 */
[----:B------:R-:W-:Y:S02]  /*0430*/  CS2R R12, SRZ ;  /* 0x00000000000c7805 */ /* 0x000fe4000001ff00 */
[----:B------:R-:W-:Y:S02]  /*0440*/  ISETP.GE.U32.AND P2, PT, R0, UR14, PT ;  /* 0x0000000e00007c0c */ /* 0x000fe4000bf46070 */
[----:B------:R-:W-:Y:S02]  /*0450*/  ISETP.GE.U32.AND.EX P1, PT, R7, UR17, PT, P1 ;  /* 0x0000001107007c0c */ /* 0x000fe4000bf26110 */
[----:B------:R-:W-:Y:S02]  /*0460*/  ISETP.GE.U32.AND P3, PT, R6, UR16, PT ;  /* 0x0000001006007c0c */ /* 0x000fe4000bf66070 */
[----:B------:R-:W-:-:S02]  /*0470*/  ISETP.GE.U32.OR.EX P1, PT, R2, UR15, P1, P2 ;  /* 0x0000000f02007c0c */ /* 0x000fc40008f26520 */
[----:B------:R-:W-:-:S11]  /*0480*/  ISETP.GE.U32.OR.EX P2, PT, R3, UR17, P0, P3 ;  /* 0x0000001103007c0c */ /* 0x000fd60008746530 */
[----:B------:R-:W-:Y:S01]  /*0490*/  @!P1 MOV R10, R20 ;  /* 0x00000014000a9202 */ /* 0x000fe20000000f00 */
[----:B0-----:R-:W-:-:S05]  /*04a0*/  @!P1 IMAD.MOV.U32 R11, RZ, RZ, R19 ;  /* 0x000000ffff0b9224 */ /* 0x001fca00078e0013 */
[----:B------:R0:W2:Y:S02]  /*04b0*/  @!P1 LDG.E R12, desc[UR10][R10.64] ;  /* 0x0000000a0a0c9981 */ /* 0x0000a4000c1e1900 */
[----:B0-----:R-:W-:Y:S02]  /*04c0*/  @!P2 MOV R10, R18 ;  /* 0x00000012000aa202 */ /* 0x001fe40000000f00 */
[----:B------:R-:W-:-:S05]  /*04d0*/  @!P2 MOV R11, R17 ;  /* 0x00000011000ba202 */ /* 0x000fca0000000f00 */
[----:B------:R-:W3:Y:S01]  /*04e0*/  @!P2 LDG.E R13, desc[UR10][R10.64] ;  /* 0x0000000a0a0da981 */ /* 0x000ee2000c1e1900 */
[----:B-1----:R0:W1:Y:S01]  /*04f0*/  I2F.U64 R9, R8 ;  /* 0x0000000800097312 */ /* 0x0020620000301000 */
[----:B------:R-:W-:Y:S01]  /*0500*/  UIADD3 UR7, UP0, UPT, UR7, -0x1, URZ ;  /* 0xffffffff07077890 */ /* 0x000fe2000ff1e0ff */
[----:B------:R-:W-:Y:S02]  /*0510*/  IADD3 R16, P4, PT, R16, 0x20, RZ ;  /* 0x0000002010107810 */ /* 0x000fe40007f9e0ff */
[----:B------:R-:W-:Y:S01]  /*0520*/  IADD3 R6, P2, PT, R6, 0x20, RZ ;  /* 0x0000002006067810 */ /* 0x000fe20007f5e0ff */
[----:B------:R-:W-:Y:S01]  /*0530*/  UIADD3.X UR8, UPT, UPT, UR8, -0x1, URZ, UP0, !UPT ;  /* 0xffffffff08087890 */ /* 0x000fe200087fe4ff */
[----:B------:R-:W-:Y:S01]  /*0540*/  LEA R18, P1, R4, R18, 0x7 ;  /* 0x0000001204127211 */ /* 0x000fe200078238ff */
[----:B------:R-:W-:Y:S01]  /*0550*/  UISETP.NE.U32.AND UP0, UPT, UR7, URZ, UPT ;  /* 0x000000ff0700728c */ /* 0x000fe2000bf05070 */
[----:B------:R-:W-:Y:S01]  /*0560*/  IADD3 R20, P3, PT, R20, 0x80, RZ ;  /* 0x0000008014147810 */ /* 0x000fe20007f7e0ff */
[----:B------:R-:W-:Y:S01]  /*0570*/  IMAD.X R7, RZ, RZ, R7, P4 ;  /* 0x000000ffff077224 */ /* 0x000fe200020e0607 */
[----:B------:R-:W-:Y:S01]  /*0580*/  IADD3.X R3, PT, PT, RZ, R3, RZ, P2, !PT ;  /* 0x00000003ff037210 */ /* 0x000fe200017fe4ff */
[----:B------:R-:W-:Y:S01]  /*0590*/  UISETP.NE.AND.EX UP0, UPT, UR8, URZ, UPT, UP0 ;  /* 0x000000ff0800728c */ /* 0x000fe2000bf05300 */
[----:B------:R-:W-:-:S02]  /*05a0*/  IADD3.X R17, PT, PT, R17, R22, RZ, P1, !PT ;  /* 0x0000001611117210 */ /* 0x000fc40000ffe4ff */
[----:B------:R-:W-:Y:S01]  /*05b0*/  IADD3.X R19, PT, PT, RZ, R19, RZ, P3, !PT ;  /* 0x00000013ff137210 */ /* 0x000fe20001ffe4ff */
[----:B--2---:R-:W-:Y:S04]  /*05c0*/  STS [R25], R12 ;  /* 0x0000000c19007388 */ /* 0x004fe80000000800 */
[----:B---3--:R-:W-:Y:S01]  /*05d0*/  STS [R24], R13 ;  /* 0x0000000d18007388 */ /* 0x008fe20000000800 */
[----:B------:R-:W-:Y:S06]  /*05e0*/  BAR.SYNC.DEFER_BLOCKING 0x0 ;  /* 0x0000000000007b1d */ /* 0x000fec0000010000 */
[----:B------:R-:W-:Y:S04]  /*05f0*/  LDS R29, [R5] ;  /* 0x00000000051d7984 */ /* 0x000fe80000000800 */
[----:B------:R-:W1:Y:S04]  /*0600*/  LDS.128 R12, [R23] ;  /* 0x00000000170c7984 */ /* 0x000e680000000c00 */
[----:B0-----:R-:W0:Y:S04]  /*0610*/  LDS R8, [R5+0x80] ;  /* 0x0000800005087984 */ /* 0x001e280000000800 */
[----:B------:R-:W2:Y:S01]  /*0620*/  LDS R11, [R5+0x100] ;  /* 0x00010000050b7984 */ /* 0x000ea20000000800 */
[----:B-1----:R-:W-:-:S06]  /*0630*/  FFMA R29, R12, R29, R9 ;  /* 0x0000001d0c1d7223 */ /* 0x002fcc0000000009 */
[----:B------:R-:W1:Y:S08]  /*0640*/  F2I.U64.TRUNC R28, R29 ;  /* 0x0000001d001c7311 */ /* 0x000e70000020d800 */
[----:B-1----:R-:W0:Y:S02]  /*0650*/  I2F.U64 R28, R28 ;  /* 0x0000001c001c7312 */ /* 0x002e240000301000 */
[----:B0-----:R-:W-:-:S06]  /*0660*/  FFMA R10, R8, R13, R28 ;  /* 0x0000000d080a7223 */ /* 0x001fcc000000001c */
[----:B------:R-:W0:Y:S08]  /*0670*/  F2I.U64.TRUNC R28, R10 ;  /* 0x0000000a001c7311 */ /* 0x000e30000020d800 */
[----:B0-----:R0:W2:Y:S02]  /*0680*/  I2F.U64 R12, R28 ;  /* 0x0000001c000c7312 */ /* 0x0010a40000301000 */
[----:B0-----:R-:W0:Y:S01]  /*0690*/  LDS R28, [R5+0x180] ;  /* 0x00018000051c7984 */ /* 0x001e220000000800 */
[----:B--2---:R-:W-:-:S03]  /*06a0*/  FFMA R12, R11, R14, R12 ;  /* 0x0000000e0b0c7223 */ /* 0x004fc6000000000c */
[----:B------:R-:W-:Y:S03]  /*06b0*/  LDS R14, [R5+0x200] ;  /* 0x00020000050e7984 */ /* 0x000fe60000000800 */
[----:B------:R-:W1:Y:S01]  /*06c0*/  F2I.U64.TRUNC R12, R12 ;  /* 0x0000000c000c7311 */ /* 0x000e62000020d800 */
[----:B------:R-:W2:Y:S07]  /*06d0*/  LDS.128 R8, [R23+0x10] ;  /* 0x0000100017087984 */ /* 0x000eae0000000c00 */
[----:B-1----:R-:W0:Y:S02]  /*06e0*/  I2F.U64 R13, R12 ;  /* 0x0000000c000d7312 */ /* 0x002e240000301000 */
[----:B0-----:R-:W-:-:S02]  /*06f0*/  FFMA R13, R28, R15, R13 ;  /* 0x0000000f1c0d7223 */ /* 0x001fc4000000000d */
[----:B------:R-:W0:Y:S04]  /*0700*/  LDS R15, [R5+0x280] ;  /* 0x00028000050f7984 */ /* 0x000e280000000800 */
[----:B------:R-:W1:Y:S08]  /*0710*/  F2I.U64.TRUNC R12, R13 ;  /* 0x0000000d000c7311 */ /* 0x000e70000020d800 */
[----:B-1----:R-:W2:Y:S02]  /*0720*/  I2F.U64 R29, R12 ;  /* 0x0000000c001d7312 */ /* 0x002ea40000301000 */
[----:B--2---:R-:W-:-:S02]  /*0730*/  FFMA R14, R8, R14, R29 ;  /* 0x0000000e080e7223 */ /* 0x004fc4000000001d */
[----:B------:R-:W1:Y:S04]  /*0740*/  LDS R8, [R5+0x300] ;  /* 0x0003000005087984 */ /* 0x000e680000000800 */
[----:B------:R-:W2:Y:S08]  /*0750*/  F2I.U64.TRUNC R28, R14 ;  /* 0x0000000e001c7311 */ /* 0x000eb0000020d800 */
[----:B--2---:R-:W0:Y:S02]  /*0760*/  I2F.U64 R28, R28 ;  /* 0x0000001c001c7312 */ /* 0x004e240000301000 */
[----:B0-----:R-:W-:-:S06]  /*0770*/  FFMA R15, R15, R9, R28 ;  /* 0x000000090f0f7223 */ /* 0x001fcc000000001c */
[----:B------:R0:W2:Y:S02]  /*0780*/  F2I.U64.TRUNC R28, R15 ;  /* 0x0000000f001c7311 */ /* 0x0000a4000020d800 */
[----:B0-----:R-:W-:Y:S06]  /*0790*/  LDS.128 R12, [R23+0x20] ;  /* 0x00002000170c7984 */ /* 0x001fec0000000c00 */
[----:B--2---:R0:W1:Y:S02]  /*07a0*/  I2F.U64 R9, R28 ;  /* 0x0000001c00097312 */ /* 0x0040640000301000 */
[----:B0-----:R-:W0:Y:S01]  /*07b0*/  LDS R28, [R5+0x380] ;  /* 0x00038000051c7984 */ /* 0x001e220000000800 */
[----:B-1----:R-:W-:-:S03]  /*07c0*/  FFMA R8, R8, R10, R9 ;  /* 0x0000000a08087223 */ /* 0x002fc60000000009 */
[----:B------:R-:W1:Y:S03]  /*07d0*/  LDS R10, [R5+0x400] ;  /* 0x00040000050a7984 */ /* 0x000e660000000800 */
[----:B------:R-:W2:Y:S08]  /*07e0*/  F2I.U64.TRUNC R8, R8 ;  /* 0x0000000800087311 */ /* 0x000eb0000020d800 */
[----:B--2---:R-:W0:Y:S02]  /*07f0*/  I2F.U64 R9, R8 ;  /* 0x0000000800097312 */ /* 0x004e240000301000 */
[----:B0-----:R-:W-:-:S02]  /*0800*/  FFMA R9, R28, R11, R9 ;  /* 0x0000000b1c097223 */ /* 0x001fc40000000009 */
[----:B------:R-:W0:Y:S04]  /*0810*/  LDS R11, [R5+0x480] ;  /* 0x00048000050b7984 */ /* 0x000e280000000800 */
[----:B------:R-:W2:Y:S08]  /*0820*/  F2I.U64.TRUNC R8, R9 ;  /* 0x0000000900087311 */ /* 0x000eb0000020d800 */
[----:B--2---:R-:W1:Y:S02]  /*0830*/  I2F.U64 R29, R8 ;  /* 0x00000008001d7312 */ /* 0x004e640000301000 */
[----:B-1----:R-:W-:-:S02]  /*0840*/  FFMA R29, R12, R10, R29 ;  /* 0x0000000a0c1d7223 */ /* 0x002fc4000000001d */
[----:B------:R-:W1:Y:S04]  /*0850*/  LDS R10, [R5+0x500] ;  /* 0x00050000050a7984 */ /* 0x000e680000000800 */
[----:B------:R-:W2:Y:S08]  /*0860*/  F2I.U64.TRUNC R28, R29 ;  /* 0x0000001d001c7311 */ /* 0x000eb0000020d800 */
[----:B--2---:R-:W0:Y:S02]  /*0870*/  I2F.U64 R28, R28 ;  /* 0x0000001c001c7312 */ /* 0x004e240000301000 */
[----:B0-----:R-:W-:-:S06]  /*0880*/  FFMA R11, R11, R13, R28 ;  /* 0x0000000d0b0b7223 */ /* 0x001fcc000000001c */
[----:B------:R-:W0:Y:S08]  /*0890*/  F2I.U64.TRUNC R28, R11 ;  /* 0x0000000b001c7311 */ /* 0x000e30000020d800 */
[----:B0-----:R0:W1:Y:S02]  /*08a0*/  I2F.U64 R13, R28 ;  /* 0x0000001c000d7312 */ /* 0x0010640000301000 */
[----:B0-----:R-:W0:Y:S01]  /*08b0*/  LDS R28, [R5+0x580] ;  /* 0x00058000051c7984 */ /* 0x001e220000000800 */
[----:B-1----:R-:W-:-:S03]  /*08c0*/  FFMA R13, R10, R14, R13 ;  /* 0x0000000e0a0d7223 */ /* 0x002fc6000000000d */
        /* <DEDUP_REMOVED lines=62> */
[----:B--2---:R2:W0:Y:S02]  /*0cb0*/  I2F.U64 R28, R28 ;  /* 0x0000001c001c7312 */ /* 0x0044240000301000 */
[----:B--2---:R-:W-:Y:S01]  /*0cc0*/  LDS R29, [R5+0xe00] ;  /* 0x000e0000051d7984 */ /* 0x004fe20000000800 */
[----:B0-----:R-:W-:-:S03]  /*0cd0*/  FFMA R13, R11, R13, R28 ;  /* 0x0000000d0b0d7223 */ /* 0x001fc6000000001c */
[----:B------:R-:W0:Y:S03]  /*0ce0*/  LDS R28, [R5+0xd80] ;  /* 0x000d8000051c7984 */ /* 0x000e260000000800 */
[----:B------:R-:W2:Y:S08]  /*0cf0*/  F2I.U64.TRUNC R12, R13 ;  /* 0x0000000d000c7311 */ /* 0x000eb0000020d800 */
[----:B--2---:R-:W1:Y:S02]  /*0d00*/  I2F.U64 R11, R12 ;  /* 0x0000000c000b7312 */ /* 0x004e640000301000 */
[----:B-1----:R-:W-:-:S06]  /*0d10*/  FFMA R10, R10, R14, R11 ;  /* 0x0000000e0a0a7223 */ /* 0x002fcc000000000b */
[----:B------:R1:W2:Y:S02]  /*0d20*/  F2I.U64.TRUNC R12, R10 ;  /* 0x0000000a000c7311 */ /* 0x0002a4000020d800 */
[----:B-1----:R-:W1:Y:S06]  /*0d30*/  LDS.128 R8, [R23+0x70] ;  /* 0x0000700017087984 */ /* 0x002e6c0000000c00 */
        /* <DEDUP_REMOVED lines=9> */
[----:B--2---:R-:W2:Y:S01]  /*0dd0*/  LDS R12, [R5+0xf80] ;  /* 0x000f8000050c7984 */ /* 0x004ea20000000800 */
[----:B0-----:R-:W-:-:S06]  /*0de0*/  FFMA R9, R28, R9, R13 ;  /* 0x000000091c097223 */ /* 0x001fcc000000000d */
[----:B------:R-:W0:Y:S08]  /*0df0*/  F2I.U64.TRUNC R8, R9 ;  /* 0x0000000900087311 */ /* 0x000e30000020d800 */
[----:B0-----:R-:W1:Y:S02]  /*0e00*/  I2F.U64 R28, R8 ;  /* 0x00000008001c7312 */ /* 0x001e640000301000 */
[----:B-1----:R-:W-:-:S06]  /*0e10*/  FFMA R10, R29, R10, R28 ;  /* 0x0000000a1d0a7223 */ /* 0x002fcc000000001c */
[----:B------:R-:W0:Y:S08]  /*0e20*/  F2I.U64.TRUNC R14, R10 ;  /* 0x0000000a000e7311 */ /* 0x000e30000020d800 */
[----:B0-----:R-:W2:Y:S02]  /*0e30*/  I2F.U64 R15, R14 ;  /* 0x0000000e000f7312 */ /* 0x001ea40000301000 */
[----:B--2---:R-:W-:-:S06]  /*0e40*/  FFMA R11, R12, R11, R15 ;  /* 0x0000000b0c0b7223 */ /* 0x004fcc000000000f */
[----:B------:R0:W1:Y:S01]  /*0e50*/  F2I.U64.TRUNC R8, R11 ;  /* 0x0000000b00087311 */ /* 0x000062000020d800 */
[----:B------:R-:W-:Y:S06]  /*0e60*/  BAR.SYNC.DEFER_BLOCKING 0x0 ;  /* 0x0000000000007b1d */ /* 0x000fec0000010000 */
[----:B------:R-:W-:Y:S05]  /*0e70*/  BRA.U UP0, `(.L_x_1) ;  /* 0xfffffff500687547 */ /* 0x000fea000b83ffff */
[----:B-1----:R1:W2:Y:S02]  /*0e80*/  I2F.U64 R8, R8 ;  /* 0x0000000800087312 */ /* 0x0022a40000301000 */
.L_x_0:
[----:B------:R-:W3:Y:S02]  /*0e90*/  LDCU.128 UR4, c[0x0][0x380] ;  /* 0x00007000ff0477ac */ /* 0x000ee40008000c00 */
[----:B---3--:R-:W-:Y:S02]  /*0ea0*/  ISETP.GE.U32.AND P0, PT, R26, UR6, PT ;  /* 0x000000061a007c0c */ /* 0x008fe4000bf06070 */
[----:B------:R-:W-:Y:S02]  /*0eb0*/  ISETP.GE.U32.AND P1, PT, R21, UR4, PT ;  /* 0x0000000415007c0c */ /* 0x000fe4000bf26070 */
[----:B------:R-:W-:-:S04]  /*0ec0*/  ISETP.GE.U32.AND.EX P0, PT, RZ, UR7, PT, P0 ;  /* 0x00000007ff007c0c */ /* 0x000fc8000bf06100 */
[----:B------:R-:W-:-:S13]  /*0ed0*/  ISETP.GE.U32.OR.EX P0, PT, RZ, UR5, P0, P1 ;  /* 0x00000005ff007c0c */ /* 0x000fda0008706510 */
[----:B------:R-:W-:Y:S05]  /*0ee0*/  @P0 EXIT ;  /* 0x000000000000094d */ /* 0x000fea0003800000 */
[----:B------:R-:W3:Y:S01]  /*0ef0*/  LDCU.64 UR4, c[0x0][0x3d0] ;  /* 0x00007a00ff0477ac */ /* 0x000ee20008000a00 */
[----:B------:R-:W-:Y:S01]  /*0f00*/  HFMA2 R27, -RZ, RZ, 0, 0 ;  /* 0x00000000ff1b7431 */ /* 0x000fe200000001ff */
[----:B------:R-:W4:Y:S02]  /*0f10*/  LDCU.64 UR6, c[0x0][0x3c8] ;  /* 0x00007900ff0677ac */ /* 0x000f240008000a00 */
[C---:B---3--:R-:W-:Y:S01]  /*0f20*/  IMAD.WIDE.U32 R26, R21.reuse, UR4, R26 ;  /* 0x00000004151a7c25 */ /* 0x048fe2000f8e001a */
[----:B------:R-:W3:Y:S03]  /*0f30*/  LDCU UR4, c[0x0][0x3c0] ;  /* 0x00007800ff0477ac */ /* 0x000ee60008000800 */
[----:B------:R-:W-:Y:S01]  /*0f40*/  IMAD R21, R21, UR5, R27 ;  /* 0x0000000515157c24 */ /* 0x000fe2000f8e021b */
[C---:B----4-:R-:W-:Y:S01]  /*0f50*/  LEA R2, P0, R26.reuse, UR6, 0x2 ;  /* 0x000000061a027c11 */ /* 0x050fe2000f8010ff */
[----:B------:R-:W2:Y:S03]  /*0f60*/  LDCU UR5, c[0x0][0x398] ;  /* 0x00007300ff0577ac */ /* 0x000ea60008000800 */
[----:B------:R-:W-:-:S05]  /*0f70*/  LEA.HI.X R3, R26, UR7, R21, 0x2, P0 ;  /* 0x000000071a037c11 */ /* 0x000fca00080f1415 */
[----:B------:R-:W3:Y:S02]  /*0f80*/  LDG.E R0, desc[UR10][R2.64] ;  /* 0x0000000a02007981 */ /* 0x000ee4000c1e1900 */
[----:B---3--:R-:W-:-:S04]  /*0f90*/  FMUL R5, R0, UR4 ;  /* 0x0000000400057c20 */ /* 0x008fc80008400000 */
[----:B--2---:R-:W-:-:S05]  /*0fa0*/  FFMA R5, R8, UR5, R5 ;  /* 0x0000000508057c23 */ /* 0x004fca0008000005 */
[----:B------:R-:W-:Y:S01]  /*0fb0*/  STG.E desc[UR10][R2.64], R5 ;  /* 0x0000000502007986 */ /* 0x000fe2000c10190a */
[----:B------:R-:W-:Y:S05]  /*0fc0*/  EXIT ;  /* 0x000000000000794d */ /* 0x000fea0003800000 */
.L_x_2:
[----:B------:R-:W-:-:S00]  /*0fd0*/  BRA `(.L_x_2) ;  /* 0xfffffffc00fc7947 */ /* 0x000fc0000383ffff */
[----:B------:R-:W-:-:S00]  /*0fe0*/  NOP ;  /* 0x0000000000007918 */ /* 0x000fc00000000000 */
        /* <DEDUP_REMOVED lines=9> */
.L_x_3:


//--------------------- .nv.shared._Z7gemm_v3IfLm32ELm32ELm32EEvmmmT_PKS0_mS2_mS0_PS0_m --------------------------
	.section	.nv.shared._Z7gemm_v3IfLm32ELm32ELm32EEvmmmT_PKS0_mS2_mS0_PS0_m,"aw",@nobits
	.sectionflags	@""
	.align	4
.nv.shared._Z7gemm_v3IfLm32ELm32ELm32EEvmmmT_PKS0_mS2_mS0_PS0_m:
	.zero		9216


//--------------------- .nv.shared.reserved.0     --------------------------
	.section	.nv.shared.reserved.0,"aw",@nobits
	.weak		__nv_reservedSMEM_offset_0_alias
	.size		__nv_reservedSMEM_offset_0_alias, 0, 64
	.other		__nv_reservedSMEM_offset_0_alias,@"STO_CUDA_RESERVED_SHARED STV_DEFAULT"
__nv_reservedSMEM_offset_0_alias:
	.zero		0
	.zero		64


//--------------------- .nv.constant0._Z7gemm_v3IfLm32ELm32ELm32EEvmmmT_PKS0_mS2_mS0_PS0_m --------------------------
	.section	.nv.constant0._Z7gemm_v3IfLm32ELm32ELm32EEvmmmT_PKS0_mS2_mS0_PS0_m,"a",@progbits
	.sectionflags	@""
	.align	4
.nv.constant0._Z7gemm_v3IfLm32ELm32ELm32EEvmmmT_PKS0_mS2_mS0_PS0_m:
	.zero		984


//--------------------- SYMBOLS --------------------------

	.type		.nv.reservedSmem.offset0,@object
	.size		.nv.reservedSmem.offset0,0x4
	.type		.nv.reservedSmem.cap,@object
	.size		.nv.reservedSmem.cap,0x4
